//
// Generated by NVIDIA NVVM Compiler
//
// Compiler Build ID: CL-36424714
// Cuda compilation tools, release 13.0, V13.0.88
// Based on NVVM 20.0.0
//

.version 9.0
.target sm_100
.address_size 64

	// .globl	_Z13emptyLoopTimei

.visible .entry _Z13emptyLoopTimei(
	.param .u32 _Z13emptyLoopTimei_param_0
)
{


	ret;

}
	// .globl	_Z9flopsCUDAPli
.visible .entry _Z9flopsCUDAPli(
	.param .u64 .ptr .align 1 _Z9flopsCUDAPli_param_0,
	.param .u32 _Z9flopsCUDAPli_param_1
)
{


	ret;

}


// ===== COMPILED SASS (sm_100) =====

	.target	sm_100

	.elftype	@"ET_EXEC"


//--------------------- .note.nv.tkinfo           --------------------------
	.section	.note.nv.tkinfo,"",@"SHT_NOTE"
	.sectionflags	@"SHF_NOTE_NV_TKINFO"
	.tkinfo
        /*0018*/ 	.word	0x00000002
        /*0030*/ 	.string	""
        /*0030*/ 	.string	"ptxas"
        /*0030*/ 	.string	"Cuda compilation tools, release 13.0, V13.0.88"
        /*0030*/ 	.string	"Build cuda_13.0.r13.0/compiler.36424714_0"
        /*0030*/ 	.string	"-arch sm_100 -m 64 "



//--------------------- .note.nv.cuinfo           --------------------------
	.section	.note.nv.cuinfo,"",@"SHT_NOTE"
	.sectionflags	@"SHF_NOTE_NV_CUINFO"
        /*0018*/ 	.short	0x0002
        /*001a*/ 	.short	0x0064
        /*001c*/ 	.short	0x0082
	.zero		2


//--------------------- .nv.info                  --------------------------
	.section	.nv.info,"",@"SHT_CUDA_INFO"
	.align	4


	//----- nvinfo : EIATTR_REGCOUNT
	.align		4
        /*0000*/ 	.byte	0x04, 0x2f
        /*0002*/ 	.short	(.L_1 - .L_0)
	.align		4
.L_0:
        /*0004*/ 	.word	index@(_Z13emptyLoopTimei)
        /*0008*/ 	.word	0x00000004


	//----- nvinfo : EIATTR_FRAME_SIZE
	.align		4
.L_1:
        /*000c*/ 	.byte	0x04, 0x11
        /*000e*/ 	.short	(.L_3 - .L_2)
	.align		4
.L_2:
        /*0010*/ 	.word	index@(_Z13emptyLoopTimei)
        /*0014*/ 	.word	0x00000000


	//----- nvinfo : EIATTR_REGCOUNT
	.align		4
.L_3:
        /*0018*/ 	.byte	0x04, 0x2f
        /*001a*/ 	.short	(.L_5 - .L_4)
	.align		4
.L_4:
        /*001c*/ 	.word	index@(_Z9flopsCUDAPli)
        /*0020*/ 	.word	0x00000004


	//----- nvinfo : EIATTR_FRAME_SIZE
	.align		4
.L_5:
        /*0024*/ 	.byte	0x04, 0x11
        /*0026*/ 	.short	(.L_7 - .L_6)
	.align		4
.L_6:
        /*0028*/ 	.word	index@(_Z9flopsCUDAPli)
        /*002c*/ 	.word	0x00000000


	//----- nvinfo : EIATTR_MIN_STACK_SIZE
	.align		4
.L_7:
        /*0030*/ 	.byte	0x04, 0x12
        /*0032*/ 	.short	(.L_9 - .L_8)
	.align		4
.L_8:
        /*0034*/ 	.word	index@(_Z9flopsCUDAPli)
        /*0038*/ 	.word	0x00000000


	//----- nvinfo : EIATTR_MIN_STACK_SIZE
	.align		4
.L_9:
        /*003c*/ 	.byte	0x04, 0x12
        /*003e*/ 	.short	(.L_11 - .L_10)
	.align		4
.L_10:
        /*0040*/ 	.word	index@(_Z13emptyLoopTimei)
        /*0044*/ 	.word	0x00000000
.L_11:


//--------------------- .nv.compat                --------------------------
	.section	.nv.compat,"",@"SHT_CUDA_COMPAT_INFO"
	.align	4
        /*0000*/ 	.byte	0x02, 0x09, 0x00, 0x00, 0x02, 0x02, 0x01, 0x00, 0x02, 0x05, 0x05, 0x00, 0x03, 0x07, 0x01, 0x01
        /*0010*/ 	.byte	0x02, 0x03, 0x00, 0x00, 0x02, 0x06, 0x01, 0x00, 0x04, 0x0b, 0x08, 0x00, 0x09, 0x00, 0x00, 0x00
        /*0020*/ 	.byte	0x00, 0x00, 0x00, 0x00


//--------------------- .nv.info._Z9flopsCUDAPli  --------------------------
	.section	.nv.info._Z9flopsCUDAPli,"",@"SHT_CUDA_INFO"
	.sectionflags	@""
	.align	4


	//----- nvinfo : EIATTR_CUDA_API_VERSION
	.align		4
        /*0000*/ 	.byte	0x04, 0x37
        /*0002*/ 	.short	(.L_13 - .L_12)
.L_12:
        /*0004*/ 	.word	0x00000082


	//----- nvinfo : EIATTR_KPARAM_INFO
	.align		4
.L_13:
        /*0008*/ 	.byte	0x04, 0x17
        /*000a*/ 	.short	(.L_15 - .L_14)
.L_14:
        /*000c*/ 	.word	0x00000000
        /*0010*/ 	.short	0x0001
        /*0012*/ 	.short	0x0008
        /*0014*/ 	.byte	0x00, 0xf0, 0x11, 0x00


	//----- nvinfo : EIATTR_KPARAM_INFO
	.align		4
.L_15:
        /*0018*/ 	.byte	0x04, 0x17
        /*001a*/ 	.short	(.L_17 - .L_16)
.L_16:
        /*001c*/ 	.word	0x00000000
        /*0020*/ 	.short	0x0000
        /*0022*/ 	.short	0x0000
        /*0024*/ 	.byte	0x00, 0xf5, 0x21, 0x00


	//----- nvinfo : EIATTR_SPARSE_MMA_MASK
	.align		4
.L_17:
        /*0028*/ 	.byte	0x03, 0x50
        /*002a*/ 	.short	0x0000


	//----- nvinfo : EIATTR_MAXREG_COUNT
	.align		4
        /*002c*/ 	.byte	0x03, 0x1b
        /*002e*/ 	.short	0x00ff


	//----- nvinfo : EIATTR_MERCURY_ISA_VERSION
	.align		4
        /*0030*/ 	.byte	0x03, 0x5f
        /*0032*/ 	.short	0x0101


	//----- nvinfo : EIATTR_VRC_CTA_INIT_COUNT
	.align		4
        /*0034*/ 	.byte	0x02, 0x4a
	.zero		1
	.zero		1


	//----- nvinfo : EIATTR_EXIT_INSTR_OFFSETS
	.align		4
        /*0038*/ 	.byte	0x04, 0x1c
        /*003a*/ 	.short	(.L_19 - .L_18)


	//   ....[0]....
.L_18:
        /*003c*/ 	.word	0x00000010


	//----- nvinfo : EIATTR_CBANK_PARAM_SIZE
	.align		4
.L_19:
        /*0040*/ 	.byte	0x03, 0x19
        /*0042*/ 	.short	0x000c


	//----- nvinfo : EIATTR_PARAM_CBANK
	.align		4
        /*0044*/ 	.byte	0x04, 0x0a
        /*0046*/ 	.short	(.L_21 - .L_20)
	.align		4
.L_20:
        /*0048*/ 	.word	index@(.nv.constant0._Z9flopsCUDAPli)
        /*004c*/ 	.short	0x0380
        /*004e*/ 	.short	0x000c


	//----- nvinfo : EIATTR_SW_WAR
	.align		4
.L_21:
        /*0050*/ 	.byte	0x04, 0x36
        /*0052*/ 	.short	(.L_23 - .L_22)
.L_22:
        /*0054*/ 	.word	0x00000008
.L_23:


//--------------------- .nv.info._Z13emptyLoopTimei --------------------------
	.section	.nv.info._Z13emptyLoopTimei,"",@"SHT_CUDA_INFO"
	.sectionflags	@""
	.align	4


	//----- nvinfo : EIATTR_CUDA_API_VERSION
	.align		4
        /*0000*/ 	.byte	0x04, 0x37
        /*0002*/ 	.short	(.L_25 - .L_24)
.L_24:
        /*0004*/ 	.word	0x00000082


	//----- nvinfo : EIATTR_KPARAM_INFO
	.align		4
.L_25:
        /*0008*/ 	.byte	0x04, 0x17
        /*000a*/ 	.short	(.L_27 - .L_26)
.L_26:
        /*000c*/ 	.word	0x00000000
        /*0010*/ 	.short	0x0000
        /*0012*/ 	.short	0x0000
        /*0014*/ 	.byte	0x00, 0xf0, 0x11, 0x00


	//----- nvinfo : EIATTR_SPARSE_MMA_MASK
	.align		4
.L_27:
        /*0018*/ 	.byte	0x03, 0x50
        /*001a*/ 	.short	0x0000


	//----- nvinfo : EIATTR_MAXREG_COUNT
	.align		4
        /*001c*/ 	.byte	0x03, 0x1b
        /*001e*/ 	.short	0x00ff


	//----- nvinfo : EIATTR_MERCURY_ISA_VERSION
	.align		4
        /*0020*/ 	.byte	0x03, 0x5f
        /*0022*/ 	.short	0x0101


	//----- nvinfo : EIATTR_VRC_CTA_INIT_COUNT
	.align		4
        /*0024*/ 	.byte	0x02, 0x4a
	.zero		1
	.zero		1


	//----- nvinfo : EIATTR_EXIT_INSTR_OFFSETS
	.align		4
        /*0028*/ 	.byte	0x04, 0x1c
        /*002a*/ 	.short	(.L_29 - .L_28)


	//   ....[0]....
.L_28:
        /*002c*/ 	.word	0x00000010


	//----- nvinfo : EIATTR_CBANK_PARAM_SIZE
	.align		4
.L_29:
        /*0030*/ 	.byte	0x03, 0x19
        /*0032*/ 	.short	0x0004


	//----- nvinfo : EIATTR_PARAM_CBANK
	.align		4
        /*0034*/ 	.byte	0x04, 0x0a
        /*0036*/ 	.short	(.L_31 - .L_30)
	.align		4
.L_30:
        /*0038*/ 	.word	index@(.nv.constant0._Z13emptyLoopTimei)
        /*003c*/ 	.short	0x0380
        /*003e*/ 	.short	0x0004


	//----- nvinfo : EIATTR_SW_WAR
	.align		4
.L_31:
        /*0040*/ 	.byte	0x04, 0x36
        /*0042*/ 	.short	(.L_33 - .L_32)
.L_32:
        /*0044*/ 	.word	0x00000008
.L_33:


//--------------------- .nv.callgraph             --------------------------
	.section	.nv.callgraph,"",@"SHT_CUDA_CALLGRAPH"
	.align	4
	.sectionentsize	8
	.align		4
        /*0000*/ 	.word	0x00000000
	.align		4
        /*0004*/ 	.word	0xffffffff
	.align		4
        /*0008*/ 	.word	0x00000000
	.align		4
        /*000c*/ 	.word	0xfffffffe
	.align		4
        /*0010*/ 	.word	0x00000000
	.align		4
        /*0014*/ 	.word	0xfffffffd
	.align		4
        /*0018*/ 	.word	0x00000000
	.align		4
        /*001c*/ 	.word	0xfffffffc


//--------------------- .text._Z9flopsCUDAPli     --------------------------
	.section	.text._Z9flopsCUDAPli,"ax",@progbits
	.align	128
        .global         _Z9flopsCUDAPli
        .type           _Z9flopsCUDAPli,@function
        .size           _Z9flopsCUDAPli,(.L_x_2 - _Z9flopsCUDAPli)
        .other          _Z9flopsCUDAPli,@"STO_CUDA_ENTRY STV_DEFAULT"
_Z9flopsCUDAPli:
.text._Z9flopsCUDAPli:
[----:B------:R-:W-:Y:S01]  /*0000*/  LDC R1, c[0x0][0x37c] ;  /* 0x0000df00ff017b82 */ /* 0x000fe20000000800 */
[----:B------:R-:W-:Y:S05]  /*0010*/  EXIT ;  /* 0x000000000000794d */ /* 0x000fea0003800000 */
.L_x_0:
[----:B------:R-:W-:-:S00]  /*0020*/  BRA `(.L_x_0) ;  /* 0xfffffffc00fc7947 */ /* 0x000fc0000383ffff */
[----:B------:R-:W-:-:S00]  /*0030*/  NOP ;  /* 0x0000000000007918 */ /* 0x000fc00000000000 */
        /* <DEDUP_REMOVED lines=12> */
.L_x_2:


//--------------------- .text._Z13emptyLoopTimei  --------------------------
	.section	.text._Z13emptyLoopTimei,"ax",@progbits
	.align	128
        .global         _Z13emptyLoopTimei
        .type           _Z13emptyLoopTimei,@function
        .size           _Z13emptyLoopTimei,(.L_x_3 - _Z13emptyLoopTimei)
        .other          _Z13emptyLoopTimei,@"STO_CUDA_ENTRY STV_DEFAULT"
_Z13emptyLoopTimei:
.text._Z13emptyLoopTimei:
[----:B------:R-:W-:Y:S01]  /*0000*/  LDC R1, c[0x0][0x37c] ;  /* 0x0000df00ff017b82 */ /* 0x000fe20000000800 */
[----:B------:R-:W-:Y:S05]  /*0010*/  EXIT ;  /* 0x000000000000794d */ /* 0x000fea0003800000 */
.L_x_1:
        /* <DEDUP_REMOVED lines=14> */
.L_x_3:


//--------------------- .nv.shared.reserved.0     --------------------------
	.section	.nv.shared.reserved.0,"aw",@nobits
	.weak		__nv_reservedSMEM_offset_0_alias
	.size		__nv_reservedSMEM_offset_0_alias, 0, 64
	.other		__nv_reservedSMEM_offset_0_alias,@"STO_CUDA_RESERVED_SHARED STV_DEFAULT"
__nv_reservedSMEM_offset_0_alias:
	.zero		0
	.zero		64


//--------------------- .nv.constant0._Z9flopsCUDAPli --------------------------
	.section	.nv.constant0._Z9flopsCUDAPli,"a",@progbits
	.sectionflags	@""
	.align	4
.nv.constant0._Z9flopsCUDAPli:
	.zero		908


//--------------------- .nv.constant0._Z13emptyLoopTimei --------------------------
	.section	.nv.constant0._Z13emptyLoopTimei,"a",@progbits
	.sectionflags	@""
	.align	4
.nv.constant0._Z13emptyLoopTimei:
	.zero		900


//--------------------- SYMBOLS --------------------------

	.type		.nv.reservedSmem.offset0,@object
	.size		.nv.reservedSmem.offset0,0x4
